//
// Generated by NVIDIA NVVM Compiler
//
// Compiler Build ID: CL-36424714
// Cuda compilation tools, release 13.0, V13.0.88
// Based on NVVM 20.0.0
//

.version 9.0
.target sm_100
.address_size 64

	// .globl	_Z15reduce_baselinePKiPim
// _ZZ9reduce_v0ILi256EEvPKiPimE4smem has been demoted

.visible .entry _Z15reduce_baselinePKiPim(
	.param .u64 .ptr .align 1 _Z15reduce_baselinePKiPim_param_0,
	.param .u64 .ptr .align 1 _Z15reduce_baselinePKiPim_param_1,
	.param .u64 _Z15reduce_baselinePKiPim_param_2
)
{
	.reg .pred 	%p<10>;
	.reg .b32 	%r<83>;
	.reg .b64 	%rd<38>;

	ld.param.u64 	%rd23, [_Z15reduce_baselinePKiPim_param_0];
	ld.param.u64 	%rd21, [_Z15reduce_baselinePKiPim_param_1];
	ld.param.u64 	%rd22, [_Z15reduce_baselinePKiPim_param_2];
	cvta.to.global.u64 	%rd1, %rd23;
	setp.eq.s64 	%p1, %rd22, 0;
	mov.b32 	%r82, 0;
	@%p1 bra 	$L__BB0_13;
	and.b64  	%rd2, %rd22, 15;
	setp.lt.u64 	%p2, %rd22, 16;
	mov.b32 	%r82, 0;
	mov.b64 	%rd34, 0;
	@%p2 bra 	$L__BB0_4;
	and.b64  	%rd34, %rd22, -16;
	add.s64 	%rd31, %rd1, 32;
	mov.b32 	%r82, 0;
	mov.u64 	%rd32, %rd34;
$L__BB0_3:
	.pragma "nounroll";
	ld.global.u32 	%r18, [%rd31+-32];
	add.s32 	%r19, %r18, %r82;
	ld.global.u32 	%r20, [%rd31+-28];
	add.s32 	%r21, %r20, %r19;
	ld.global.u32 	%r22, [%rd31+-24];
	add.s32 	%r23, %r22, %r21;
	ld.global.u32 	%r24, [%rd31+-20];
	add.s32 	%r25, %r24, %r23;
	ld.global.u32 	%r26, [%rd31+-16];
	add.s32 	%r27, %r26, %r25;
	ld.global.u32 	%r28, [%rd31+-12];
	add.s32 	%r29, %r28, %r27;
	ld.global.u32 	%r30, [%rd31+-8];
	add.s32 	%r31, %r30, %r29;
	ld.global.u32 	%r32, [%rd31+-4];
	add.s32 	%r33, %r32, %r31;
	ld.global.u32 	%r34, [%rd31];
	add.s32 	%r35, %r34, %r33;
	ld.global.u32 	%r36, [%rd31+4];
	add.s32 	%r37, %r36, %r35;
	ld.global.u32 	%r38, [%rd31+8];
	add.s32 	%r39, %r38, %r37;
	ld.global.u32 	%r40, [%rd31+12];
	add.s32 	%r41, %r40, %r39;
	ld.global.u32 	%r42, [%rd31+16];
	add.s32 	%r43, %r42, %r41;
	ld.global.u32 	%r44, [%rd31+20];
	add.s32 	%r45, %r44, %r43;
	ld.global.u32 	%r46, [%rd31+24];
	add.s32 	%r47, %r46, %r45;
	ld.global.u32 	%r48, [%rd31+28];
	add.s32 	%r82, %r48, %r47;
	add.s64 	%rd32, %rd32, -16;
	add.s64 	%rd31, %rd31, 64;
	setp.ne.s64 	%p3, %rd32, 0;
	@%p3 bra 	$L__BB0_3;
$L__BB0_4:
	setp.eq.s64 	%p4, %rd2, 0;
	@%p4 bra 	$L__BB0_13;
	and.b64  	%rd10, %rd22, 7;
	setp.lt.u64 	%p5, %rd2, 8;
	@%p5 bra 	$L__BB0_7;
	shl.b64 	%rd25, %rd34, 2;
	add.s64 	%rd26, %rd1, %rd25;
	ld.global.u32 	%r50, [%rd26];
	add.s32 	%r51, %r50, %r82;
	ld.global.u32 	%r52, [%rd26+4];
	add.s32 	%r53, %r52, %r51;
	ld.global.u32 	%r54, [%rd26+8];
	add.s32 	%r55, %r54, %r53;
	ld.global.u32 	%r56, [%rd26+12];
	add.s32 	%r57, %r56, %r55;
	ld.global.u32 	%r58, [%rd26+16];
	add.s32 	%r59, %r58, %r57;
	ld.global.u32 	%r60, [%rd26+20];
	add.s32 	%r61, %r60, %r59;
	ld.global.u32 	%r62, [%rd26+24];
	add.s32 	%r63, %r62, %r61;
	ld.global.u32 	%r64, [%rd26+28];
	add.s32 	%r82, %r64, %r63;
	add.s64 	%rd34, %rd34, 8;
$L__BB0_7:
	setp.eq.s64 	%p6, %rd10, 0;
	@%p6 bra 	$L__BB0_13;
	and.b64  	%rd36, %rd22, 3;
	setp.lt.u64 	%p7, %rd10, 4;
	@%p7 bra 	$L__BB0_10;
	shl.b64 	%rd27, %rd34, 2;
	add.s64 	%rd28, %rd1, %rd27;
	ld.global.u32 	%r66, [%rd28];
	add.s32 	%r67, %r66, %r82;
	ld.global.u32 	%r68, [%rd28+4];
	add.s32 	%r69, %r68, %r67;
	ld.global.u32 	%r70, [%rd28+8];
	add.s32 	%r71, %r70, %r69;
	ld.global.u32 	%r72, [%rd28+12];
	add.s32 	%r82, %r72, %r71;
	add.s64 	%rd34, %rd34, 4;
$L__BB0_10:
	setp.eq.s64 	%p8, %rd36, 0;
	@%p8 bra 	$L__BB0_13;
	shl.b64 	%rd29, %rd34, 2;
	add.s64 	%rd37, %rd1, %rd29;
$L__BB0_12:
	.pragma "nounroll";
	ld.global.u32 	%r73, [%rd37];
	add.s32 	%r82, %r73, %r82;
	add.s64 	%rd37, %rd37, 4;
	add.s64 	%rd36, %rd36, -1;
	setp.ne.s64 	%p9, %rd36, 0;
	@%p9 bra 	$L__BB0_12;
$L__BB0_13:
	cvta.to.global.u64 	%rd30, %rd21;
	st.global.u32 	[%rd30], %r82;
	ret;

}
	// .globl	_Z9reduce_v0ILi256EEvPKiPim
.visible .entry _Z9reduce_v0ILi256EEvPKiPim(
	.param .u64 .ptr .align 1 _Z9reduce_v0ILi256EEvPKiPim_param_0,
	.param .u64 .ptr .align 1 _Z9reduce_v0ILi256EEvPKiPim_param_1,
	.param .u64 _Z9reduce_v0ILi256EEvPKiPim_param_2
)
{
	.reg .pred 	%p<5>;
	.reg .b32 	%r<22>;
	.reg .b64 	%rd<9>;
	// demoted variable
	.shared .align 4 .b8 _ZZ9reduce_v0ILi256EEvPKiPimE4smem[1024];
	ld.param.u64 	%rd2, [_Z9reduce_v0ILi256EEvPKiPim_param_0];
	ld.param.u64 	%rd1, [_Z9reduce_v0ILi256EEvPKiPim_param_1];
	cvta.to.global.u64 	%rd3, %rd2;
	mov.u32 	%r1, %tid.x;
	mov.u32 	%r2, %ctaid.x;
	shl.b32 	%r7, %r2, 8;
	add.s32 	%r8, %r7, %r1;
	mul.wide.s32 	%rd4, %r8, 4;
	add.s64 	%rd5, %rd3, %rd4;
	ld.global.u32 	%r9, [%rd5];
	shl.b32 	%r10, %r1, 2;
	mov.u32 	%r11, _ZZ9reduce_v0ILi256EEvPKiPimE4smem;
	add.s32 	%r3, %r11, %r10;
	st.shared.u32 	[%r3], %r9;
	bar.sync 	0;
	mov.u32 	%r4, %ntid.x;
	setp.lt.u32 	%p1, %r4, 2;
	@%p1 bra 	$L__BB1_5;
	mov.b32 	%r21, 1;
$L__BB1_2:
	shl.b32 	%r6, %r21, 1;
	add.s32 	%r13, %r6, -1;
	and.b32  	%r14, %r13, %r1;
	setp.ne.s32 	%p2, %r14, 0;
	@%p2 bra 	$L__BB1_4;
	ld.shared.u32 	%r15, [%r3];
	shl.b32 	%r16, %r21, 2;
	add.s32 	%r17, %r3, %r16;
	ld.shared.u32 	%r18, [%r17];
	add.s32 	%r19, %r18, %r15;
	st.shared.u32 	[%r3], %r19;
$L__BB1_4:
	bar.sync 	0;
	setp.lt.u32 	%p3, %r6, %r4;
	mov.u32 	%r21, %r6;
	@%p3 bra 	$L__BB1_2;
$L__BB1_5:
	setp.ne.s32 	%p4, %r1, 0;
	@%p4 bra 	$L__BB1_7;
	ld.shared.u32 	%r20, [_ZZ9reduce_v0ILi256EEvPKiPimE4smem];
	cvta.to.global.u64 	%rd6, %rd1;
	mul.wide.u32 	%rd7, %r2, 4;
	add.s64 	%rd8, %rd6, %rd7;
	st.global.u32 	[%rd8], %r20;
$L__BB1_7:
	ret;

}


// ===== COMPILED SASS (sm_100) =====

	.target	sm_100

	.elftype	@"ET_EXEC"


//--------------------- .note.nv.tkinfo           --------------------------
	.section	.note.nv.tkinfo,"",@"SHT_NOTE"
	.sectionflags	@"SHF_NOTE_NV_TKINFO"
	.tkinfo
        /*0018*/ 	.word	0x00000002
        /*0030*/ 	.string	""
        /*0030*/ 	.string	"ptxas"
        /*0030*/ 	.string	"Cuda compilation tools, release 13.0, V13.0.88"
        /*0030*/ 	.string	"Build cuda_13.0.r13.0/compiler.36424714_0"
        /*0030*/ 	.string	"-arch sm_100 -m 64 "



//--------------------- .note.nv.cuinfo           --------------------------
	.section	.note.nv.cuinfo,"",@"SHT_NOTE"
	.sectionflags	@"SHF_NOTE_NV_CUINFO"
        /*0018*/ 	.short	0x0002
        /*001a*/ 	.short	0x0064
        /*001c*/ 	.short	0x0082
	.zero		2


//--------------------- .nv.info                  --------------------------
	.section	.nv.info,"",@"SHT_CUDA_INFO"
	.align	4


	//----- nvinfo : EIATTR_REGCOUNT
	.align		4
        /*0000*/ 	.byte	0x04, 0x2f
        /*0002*/ 	.short	(.L_1 - .L_0)
	.align		4
.L_0:
        /*0004*/ 	.word	index@(_Z15reduce_baselinePKiPim)
        /*0008*/ 	.word	0x0000001c


	//----- nvinfo : EIATTR_FRAME_SIZE
	.align		4
.L_1:
        /*000c*/ 	.byte	0x04, 0x11
        /*000e*/ 	.short	(.L_3 - .L_2)
	.align		4
.L_2:
        /*0010*/ 	.word	index@(_Z15reduce_baselinePKiPim)
        /*0014*/ 	.word	0x00000000


	//----- nvinfo : EIATTR_REGCOUNT
	.align		4
.L_3:
        /*0018*/ 	.byte	0x04, 0x2f
        /*001a*/ 	.short	(.L_5 - .L_4)
	.align		4
.L_4:
        /*001c*/ 	.word	index@(_Z9reduce_v0ILi256EEvPKiPim)
        /*0020*/ 	.word	0x0000000b


	//----- nvinfo : EIATTR_FRAME_SIZE
	.align		4
.L_5:
        /*0024*/ 	.byte	0x04, 0x11
        /*0026*/ 	.short	(.L_7 - .L_6)
	.align		4
.L_6:
        /*0028*/ 	.word	index@(_Z9reduce_v0ILi256EEvPKiPim)
        /*002c*/ 	.word	0x00000000


	//----- nvinfo : EIATTR_MIN_STACK_SIZE
	.align		4
.L_7:
        /*0030*/ 	.byte	0x04, 0x12
        /*0032*/ 	.short	(.L_9 - .L_8)
	.align		4
.L_8:
        /*0034*/ 	.word	index@(_Z9reduce_v0ILi256EEvPKiPim)
        /*0038*/ 	.word	0x00000000


	//----- nvinfo : EIATTR_MIN_STACK_SIZE
	.align		4
.L_9:
        /*003c*/ 	.byte	0x04, 0x12
        /*003e*/ 	.short	(.L_11 - .L_10)
	.align		4
.L_10:
        /*0040*/ 	.word	index@(_Z15reduce_baselinePKiPim)
        /*0044*/ 	.word	0x00000000
.L_11:


//--------------------- .nv.compat                --------------------------
	.section	.nv.compat,"",@"SHT_CUDA_COMPAT_INFO"
	.align	4
        /*0000*/ 	.byte	0x02, 0x09, 0x00, 0x00, 0x02, 0x02, 0x01, 0x00, 0x02, 0x05, 0x05, 0x00, 0x03, 0x07, 0x01, 0x01
        /*0010*/ 	.byte	0x02, 0x03, 0x00, 0x00, 0x02, 0x06, 0x01, 0x00, 0x04, 0x0b, 0x08, 0x00, 0x09, 0x00, 0x00, 0x00
        /*0020*/ 	.byte	0x00, 0x00, 0x00, 0x00


//--------------------- .nv.info._Z9reduce_v0ILi256EEvPKiPim --------------------------
	.section	.nv.info._Z9reduce_v0ILi256EEvPKiPim,"",@"SHT_CUDA_INFO"
	.sectionflags	@""
	.align	4


	//----- nvinfo : EIATTR_CUDA_API_VERSION
	.align		4
        /*0000*/ 	.byte	0x04, 0x37
        /*0002*/ 	.short	(.L_13 - .L_12)
.L_12:
        /*0004*/ 	.word	0x00000082


	//----- nvinfo : EIATTR_KPARAM_INFO
	.align		4
.L_13:
        /*0008*/ 	.byte	0x04, 0x17
        /*000a*/ 	.short	(.L_15 - .L_14)
.L_14:
        /*000c*/ 	.word	0x00000000
        /*0010*/ 	.short	0x0002
        /*0012*/ 	.short	0x0010
        /*0014*/ 	.byte	0x00, 0xf0, 0x21, 0x00


	//----- nvinfo : EIATTR_KPARAM_INFO
	.align		4
.L_15:
        /*0018*/ 	.byte	0x04, 0x17
        /*001a*/ 	.short	(.L_17 - .L_16)
.L_16:
        /*001c*/ 	.word	0x00000000
        /*0020*/ 	.short	0x0001
        /*0022*/ 	.short	0x0008
        /*0024*/ 	.byte	0x00, 0xf5, 0x21, 0x00


	//----- nvinfo : EIATTR_KPARAM_INFO
	.align		4
.L_17:
        /*0028*/ 	.byte	0x04, 0x17
        /*002a*/ 	.short	(.L_19 - .L_18)
.L_18:
        /*002c*/ 	.word	0x00000000
        /*0030*/ 	.short	0x0000
        /*0032*/ 	.short	0x0000
        /*0034*/ 	.byte	0x00, 0xf5, 0x21, 0x00


	//----- nvinfo : EIATTR_SPARSE_MMA_MASK
	.align		4
.L_19:
        /*0038*/ 	.byte	0x03, 0x50
        /*003a*/ 	.short	0x0000


	//----- nvinfo : EIATTR_MAXREG_COUNT
	.align		4
        /*003c*/ 	.byte	0x03, 0x1b
        /*003e*/ 	.short	0x00ff


	//----- nvinfo : EIATTR_NUM_BARRIERS
	.align		4
        /*0040*/ 	.byte	0x02, 0x4c
        /*0042*/ 	.byte	0x01
	.zero		1


	//----- nvinfo : EIATTR_MERCURY_ISA_VERSION
	.align		4
        /*0044*/ 	.byte	0x03, 0x5f
        /*0046*/ 	.short	0x0101


	//----- nvinfo : EIATTR_VRC_CTA_INIT_COUNT
	.align		4
        /*0048*/ 	.byte	0x02, 0x4a
	.zero		1
	.zero		1


	//----- nvinfo : EIATTR_EXIT_INSTR_OFFSETS
	.align		4
        /*004c*/ 	.byte	0x04, 0x1c
        /*004e*/ 	.short	(.L_21 - .L_20)


	//   ....[0]....
.L_20:
        /*0050*/ 	.word	0x000001f0


	//   ....[1]....
        /*0054*/ 	.word	0x00000270


	//----- nvinfo : EIATTR_CBANK_PARAM_SIZE
	.align		4
.L_21:
        /*0058*/ 	.byte	0x03, 0x19
        /*005a*/ 	.short	0x0018


	//----- nvinfo : EIATTR_PARAM_CBANK
	.align		4
        /*005c*/ 	.byte	0x04, 0x0a
        /*005e*/ 	.short	(.L_23 - .L_22)
	.align		4
.L_22:
        /*0060*/ 	.word	index@(.nv.constant0._Z9reduce_v0ILi256EEvPKiPim)
        /*0064*/ 	.short	0x0380
        /*0066*/ 	.short	0x0018


	//----- nvinfo : EIATTR_SW_WAR
	.align		4
.L_23:
        /*0068*/ 	.byte	0x04, 0x36
        /*006a*/ 	.short	(.L_25 - .L_24)
.L_24:
        /*006c*/ 	.word	0x00000008
.L_25:


//--------------------- .nv.info._Z15reduce_baselinePKiPim --------------------------
	.section	.nv.info._Z15reduce_baselinePKiPim,"",@"SHT_CUDA_INFO"
	.sectionflags	@""
	.align	4


	//----- nvinfo : EIATTR_CUDA_API_VERSION
	.align		4
        /*0000*/ 	.byte	0x04, 0x37
        /*0002*/ 	.short	(.L_27 - .L_26)
.L_26:
        /*0004*/ 	.word	0x00000082


	//----- nvinfo : EIATTR_KPARAM_INFO
	.align		4
.L_27:
        /*0008*/ 	.byte	0x04, 0x17
        /*000a*/ 	.short	(.L_29 - .L_28)
.L_28:
        /*000c*/ 	.word	0x00000000
        /*0010*/ 	.short	0x0002
        /*0012*/ 	.short	0x0010
        /*0014*/ 	.byte	0x00, 0xf0, 0x21, 0x00


	//----- nvinfo : EIATTR_KPARAM_INFO
	.align		4
.L_29:
        /*0018*/ 	.byte	0x04, 0x17
        /*001a*/ 	.short	(.L_31 - .L_30)
.L_30:
        /*001c*/ 	.word	0x00000000
        /*0020*/ 	.short	0x0001
        /*0022*/ 	.short	0x0008
        /*0024*/ 	.byte	0x00, 0xf5, 0x21, 0x00


	//----- nvinfo : EIATTR_KPARAM_INFO
	.align		4
.L_31:
        /*0028*/ 	.byte	0x04, 0x17
        /*002a*/ 	.short	(.L_33 - .L_32)
.L_32:
        /*002c*/ 	.word	0x00000000
        /*0030*/ 	.short	0x0000
        /*0032*/ 	.short	0x0000
        /*0034*/ 	.byte	0x00, 0xf5, 0x21, 0x00


	//----- nvinfo : EIATTR_SPARSE_MMA_MASK
	.align		4
.L_33:
        /*0038*/ 	.byte	0x03, 0x50
        /*003a*/ 	.short	0x0000


	//----- nvinfo : EIATTR_MAXREG_COUNT
	.align		4
        /*003c*/ 	.byte	0x03, 0x1b
        /*003e*/ 	.short	0x00ff


	//----- nvinfo : EIATTR_MERCURY_ISA_VERSION
	.align		4
        /*0040*/ 	.byte	0x03, 0x5f
        /*0042*/ 	.short	0x0101


	//----- nvinfo : EIATTR_VRC_CTA_INIT_COUNT
	.align		4
        /*0044*/ 	.byte	0x02, 0x4a
	.zero		1
	.zero		1


	//----- nvinfo : EIATTR_EXIT_INSTR_OFFSETS
	.align		4
        /*0048*/ 	.byte	0x04, 0x1c
        /*004a*/ 	.short	(.L_35 - .L_34)


	//   ....[0]....
.L_34:
        /*004c*/ 	.word	0x00000730


	//----- nvinfo : EIATTR_CBANK_PARAM_SIZE
	.align		4
.L_35:
        /*0050*/ 	.byte	0x03, 0x19
        /*0052*/ 	.short	0x0018


	//----- nvinfo : EIATTR_PARAM_CBANK
	.align		4
        /*0054*/ 	.byte	0x04, 0x0a
        /*0056*/ 	.short	(.L_37 - .L_36)
	.align		4
.L_36:
        /*0058*/ 	.word	index@(.nv.constant0._Z15reduce_baselinePKiPim)
        /*005c*/ 	.short	0x0380
        /*005e*/ 	.short	0x0018


	//----- nvinfo : EIATTR_SW_WAR
	.align		4
.L_37:
        /*0060*/ 	.byte	0x04, 0x36
        /*0062*/ 	.short	(.L_39 - .L_38)
.L_38:
        /*0064*/ 	.word	0x00000008
.L_39:


//--------------------- .nv.callgraph             --------------------------
	.section	.nv.callgraph,"",@"SHT_CUDA_CALLGRAPH"
	.align	4
	.sectionentsize	8
	.align		4
        /*0000*/ 	.word	0x00000000
	.align		4
        /*0004*/ 	.word	0xffffffff
	.align		4
        /*0008*/ 	.word	0x00000000
	.align		4
        /*000c*/ 	.word	0xfffffffe
	.align		4
        /*0010*/ 	.word	0x00000000
	.align		4
        /*0014*/ 	.word	0xfffffffd
	.align		4
        /*0018*/ 	.word	0x00000000
	.align		4
        /*001c*/ 	.word	0xfffffffc


//--------------------- .text._Z9reduce_v0ILi256EEvPKiPim --------------------------
	.section	.text._Z9reduce_v0ILi256EEvPKiPim,"ax",@progbits
	.align	128
        .global         _Z9reduce_v0ILi256EEvPKiPim
        .type           _Z9reduce_v0ILi256EEvPKiPim,@function
        .size           _Z9reduce_v0ILi256EEvPKiPim,(.L_x_9 - _Z9reduce_v0ILi256EEvPKiPim)
        .other          _Z9reduce_v0ILi256EEvPKiPim,@"STO_CUDA_ENTRY STV_DEFAULT"
_Z9reduce_v0ILi256EEvPKiPim:
.text._Z9reduce_v0ILi256EEvPKiPim:
[----:B------:R-:W-:Y:S01]  /*0000*/  LDC R1, c[0x0][0x37c] ;  /* 0x0000df00ff017b82 */ /* 0x000fe20000000800 */
[----:B------:R-:W0:Y:S07]  /*0010*/  S2R R7, SR_TID.X ;  /* 0x0000000000077919 */ /* 0x000e2e0000002100 */
[----:B------:R-:W1:Y:S01]  /*0020*/  LDC.64 R2, c[0x0][0x380] ;  /* 0x0000e000ff027b82 */ /* 0x000e620000000a00 */
[----:B------:R-:W2:Y:S01]  /*0030*/  LDCU.64 UR6, c[0x0][0x358] ;  /* 0x00006b00ff0677ac */ /* 0x000ea20008000a00 */
[----:B------:R-:W0:Y:S02]  /*0040*/  S2R R6, SR_CTAID.X ;  /* 0x0000000000067919 */ /* 0x000e240000002500 */
[----:B0-----:R-:W-:-:S04]  /*0050*/  IMAD R5, R6, 0x100, R7 ;  /* 0x0000010006057824 */ /* 0x001fc800078e0207 */
[----:B-1----:R-:W-:-:S06]  /*0060*/  IMAD.WIDE R2, R5, 0x4, R2 ;  /* 0x0000000405027825 */ /* 0x002fcc00078e0202 */
[----:B--2---:R-:W2:Y:S01]  /*0070*/  LDG.E R2, desc[UR6][R2.64] ;  /* 0x0000000602027981 */ /* 0x004ea2000c1e1900 */
[----:B------:R-:W0:Y:S01]  /*0080*/  S2UR UR5, SR_CgaCtaId ;  /* 0x00000000000579c3 */ /* 0x000e220000008800 */
[----:B------:R-:W-:Y:S01]  /*0090*/  UMOV UR4, 0x400 ;  /* 0x0000040000047882 */ /* 0x000fe20000000000 */
[----:B------:R-:W1:Y:S01]  /*00a0*/  LDCU UR8, c[0x0][0x360] ;  /* 0x00006c00ff0877ac */ /* 0x000e620008000800 */
[----:B------:R-:W-:Y:S01]  /*00b0*/  ISETP.NE.AND P0, PT, R7, RZ, PT ;  /* 0x000000ff0700720c */ /* 0x000fe20003f05270 */
[----:B-1----:R-:W-:Y:S02]  /*00c0*/  UISETP.GE.U32.AND UP0, UPT, UR8, 0x2, UPT ;  /* 0x000000020800788c */ /* 0x002fe4000bf06070 */
[----:B0-----:R-:W-:-:S06]  /*00d0*/  ULEA UR4, UR5, UR4, 0x18 ;  /* 0x0000000405047291 */ /* 0x001fcc000f8ec0ff */
[----:B------:R-:W-:-:S05]  /*00e0*/  LEA R5, R7, UR4, 0x2 ;  /* 0x0000000407057c11 */ /* 0x000fca000f8e10ff */
[----:B--2---:R0:W-:Y:S01]  /*00f0*/  STS [R5], R2 ;  /* 0x0000000205007388 */ /* 0x0041e20000000800 */
[----:B------:R-:W-:Y:S06]  /*0100*/  BAR.SYNC.DEFER_BLOCKING 0x0 ;  /* 0x0000000000007b1d */ /* 0x000fec0000010000 */
[----:B------:R-:W-:Y:S05]  /*0110*/  BRA.U !UP0, `(.L_x_0) ;  /* 0x0000000108347547 */ /* 0x000fea000b800000 */
[----:B------:R-:W-:-:S07]  /*0120*/  HFMA2 R0, -RZ, RZ, 0, 5.9604644775390625e-08 ;  /* 0x00000001ff007431 */ /* 0x000fce00000001ff */
.L_x_1:
[----:B------:R-:W-:-:S05]  /*0130*/  IMAD.SHL.U32 R8, R0, 0x2, RZ ;  /* 0x0000000200087824 */ /* 0x000fca00078e00ff */
[----:B0-----:R-:W-:-:S04]  /*0140*/  IADD3 R2, PT, PT, R8, -0x1, RZ ;  /* 0xffffffff08027810 */ /* 0x001fc80007ffe0ff */
[----:B------:R-:W-:-:S13]  /*0150*/  LOP3.LUT P1, RZ, R2, R7, RZ, 0xc0, !PT ;  /* 0x0000000702ff7212 */ /* 0x000fda000782c0ff */
[----:B------:R-:W-:Y:S02]  /*0160*/  @!P1 IMAD R2, R0, 0x4, R5 ;  /* 0x0000000400029824 */ /* 0x000fe400078e0205 */
[----:B------:R-:W-:Y:S04]  /*0170*/  @!P1 LDS R0, [R5] ;  /* 0x0000000005009984 */ /* 0x000fe80000000800 */
[----:B------:R-:W0:Y:S02]  /*0180*/  @!P1 LDS R3, [R2] ;  /* 0x0000000002039984 */ /* 0x000e240000000800 */
[----:B0-----:R-:W-:Y:S01]  /*0190*/  @!P1 IADD3 R4, PT, PT, R0, R3, RZ ;  /* 0x0000000300049210 */ /* 0x001fe20007ffe0ff */
[----:B------:R-:W-:-:S04]  /*01a0*/  IMAD.MOV.U32 R0, RZ, RZ, R8 ;  /* 0x000000ffff007224 */ /* 0x000fc800078e0008 */
[----:B------:R1:W-:Y:S01]  /*01b0*/  @!P1 STS [R5], R4 ;  /* 0x0000000405009388 */ /* 0x0003e20000000800 */
[----:B------:R-:W-:Y:S01]  /*01c0*/  BAR.SYNC.DEFER_BLOCKING 0x0 ;  /* 0x0000000000007b1d */ /* 0x000fe20000010000 */
[----:B------:R-:W-:-:S13]  /*01d0*/  ISETP.GE.U32.AND P1, PT, R8, UR8, PT ;  /* 0x0000000808007c0c */ /* 0x000fda000bf26070 */
[----:B-1----:R-:W-:Y:S05]  /*01e0*/  @!P1 BRA `(.L_x_1) ;  /* 0xfffffffc00d09947 */ /* 0x002fea000383ffff */
.L_x_0:
[----:B------:R-:W-:Y:S05]  /*01f0*/  @P0 EXIT ;  /* 0x000000000000094d */ /* 0x000fea0003800000 */
[----:B------:R-:W1:Y:S01]  /*0200*/  S2UR UR5, SR_CgaCtaId ;  /* 0x00000000000579c3 */ /* 0x000e620000008800 */
[----:B------:R-:W-:-:S07]  /*0210*/  UMOV UR4, 0x400 ;  /* 0x0000040000047882 */ /* 0x000fce0000000000 */
[----:B0-----:R-:W0:Y:S01]  /*0220*/  LDC.64 R2, c[0x0][0x388] ;  /* 0x0000e200ff027b82 */ /* 0x001e220000000a00 */
[----:B-1----:R-:W-:Y:S01]  /*0230*/  ULEA UR4, UR5, UR4, 0x18 ;  /* 0x0000000405047291 */ /* 0x002fe2000f8ec0ff */
[----:B0-----:R-:W-:-:S08]  /*0240*/  IMAD.WIDE.U32 R2, R6, 0x4, R2 ;  /* 0x0000000406027825 */ /* 0x001fd000078e0002 */
[----:B------:R-:W0:Y:S04]  /*0250*/  LDS R5, [UR4] ;  /* 0x00000004ff057984 */ /* 0x000e280008000800 */
[----:B0-----:R-:W-:Y:S01]  /*0260*/  STG.E desc[UR6][R2.64], R5 ;  /* 0x0000000502007986 */ /* 0x001fe2000c101906 */
[----:B------:R-:W-:Y:S05]  /*0270*/  EXIT ;  /* 0x000000000000794d */ /* 0x000fea0003800000 */
.L_x_2:
[----:B------:R-:W-:-:S00]  /*0280*/  BRA `(.L_x_2) ;  /* 0xfffffffc00fc7947 */ /* 0x000fc0000383ffff */
[----:B------:R-:W-:-:S00]  /*0290*/  NOP ;  /* 0x0000000000007918 */ /* 0x000fc00000000000 */
        /* <DEDUP_REMOVED lines=14> */
.L_x_9:


//--------------------- .text._Z15reduce_baselinePKiPim --------------------------
	.section	.text._Z15reduce_baselinePKiPim,"ax",@progbits
	.align	128
        .global         _Z15reduce_baselinePKiPim
        .type           _Z15reduce_baselinePKiPim,@function
        .size           _Z15reduce_baselinePKiPim,(.L_x_10 - _Z15reduce_baselinePKiPim)
        .other          _Z15reduce_baselinePKiPim,@"STO_CUDA_ENTRY STV_DEFAULT"
_Z15reduce_baselinePKiPim:
.text._Z15reduce_baselinePKiPim:
[----:B------:R-:W-:Y:S08]  /*0000*/  LDC R1, c[0x0][0x37c] ;  /* 0x0000df00ff017b82 */ /* 0x000ff00000000800 */
[----:B------:R-:W0:Y:S01]  /*0010*/  LDC.64 R2, c[0x0][0x390] ;  /* 0x0000e400ff027b82 */ /* 0x000e220000000a00 */
[----:B------:R-:W1:Y:S01]  /*0020*/  LDCU.64 UR6, c[0x0][0x358] ;  /* 0x00006b00ff0677ac */ /* 0x000e620008000a00 */
[----:B------:R-:W-:Y:S01]  /*0030*/  IMAD.MOV.U32 R0, RZ, RZ, RZ ;  /* 0x000000ffff007224 */ /* 0x000fe200078e00ff */
[----:B0-----:R-:W-:-:S04]  /*0040*/  ISETP.NE.U32.AND P0, PT, R2, RZ, PT ;  /* 0x000000ff0200720c */ /* 0x001fc80003f05070 */
[----:B------:R-:W-:-:S13]  /*0050*/  ISETP.NE.AND.EX P0, PT, R3, RZ, PT, P0 ;  /* 0x000000ff0300720c */ /* 0x000fda0003f05300 */
[----:B-1----:R-:W-:Y:S05]  /*0060*/  @!P0 BRA `(.L_x_3) ;  /* 0x0000000400a88947 */ /* 0x002fea0003800000 */
[C---:B------:R-:W-:Y:S01]  /*0070*/  ISETP.GE.U32.AND P1, PT, R2.reuse, 0x10, PT ;  /* 0x000000100200780c */ /* 0x040fe20003f26070 */
[----:B------:R-:W-:Y:S01]  /*0080*/  IMAD.MOV.U32 R0, RZ, RZ, RZ ;  /* 0x000000ffff007224 */ /* 0x000fe200078e00ff */
[----:B------:R-:W-:Y:S01]  /*0090*/  LOP3.LUT R23, R2, 0xf, RZ, 0xc0, !PT ;  /* 0x0000000f02177812 */ /* 0x000fe200078ec0ff */
[----:B------:R-:W-:Y:S01]  /*00a0*/  IMAD.MOV.U32 R6, RZ, RZ, RZ ;  /* 0x000000ffff067224 */ /* 0x000fe200078e00ff */
[----:B------:R-:W-:Y:S01]  /*00b0*/  ISETP.GE.U32.AND.EX P1, PT, R3, RZ, PT, P1 ;  /* 0x000000ff0300720c */ /* 0x000fe20003f26110 */
[----:B------:R-:W-:Y:S01]  /*00c0*/  IMAD.MOV.U32 R3, RZ, RZ, RZ ;  /* 0x000000ffff037224 */ /* 0x000fe200078e00ff */
[----:B------:R-:W-:-:S04]  /*00d0*/  ISETP.NE.U32.AND P0, PT, R23, RZ, PT ;  /* 0x000000ff1700720c */ /* 0x000fc80003f05070 */
[----:B------:R-:W-:-:S07]  /*00e0*/  ISETP.NE.AND.EX P0, PT, RZ, RZ, PT, P0 ;  /* 0x000000ffff00720c */ /* 0x000fce0003f05300 */
[----:B------:R-:W-:Y:S06]  /*00f0*/  @!P1 BRA `(.L_x_4) ;  /* 0x0000000000a49947 */ /* 0x000fec0003800000 */
[----:B------:R-:W0:Y:S01]  /*0100*/  LDCU.64 UR4, c[0x0][0x380] ;  /* 0x00007000ff0477ac */ /* 0x000e220008000a00 */
[----:B------:R-:W1:Y:S01]  /*0110*/  LDC R6, c[0x0][0x394] ;  /* 0x0000e500ff067b82 */ /* 0x000e620000000800 */
[----:B------:R-:W-:Y:S01]  /*0120*/  LOP3.LUT R3, R2, 0xfffffff0, RZ, 0xc0, !PT ;  /* 0xfffffff002037812 */ /* 0x000fe200078ec0ff */
[----:B------:R-:W-:-:S04]  /*0130*/  IMAD.MOV.U32 R0, RZ, RZ, RZ ;  /* 0x000000ffff007224 */ /* 0x000fc800078e00ff */
[----:B------:R-:W-:Y:S01]  /*0140*/  IMAD.MOV.U32 R8, RZ, RZ, R3 ;  /* 0x000000ffff087224 */ /* 0x000fe200078e0003 */
[----:B0-----:R-:W-:-:S04]  /*0150*/  UIADD3 UR4, UP0, UPT, UR4, 0x20, URZ ;  /* 0x0000002004047890 */ /* 0x001fc8000ff1e0ff */
[----:B------:R-:W-:Y:S02]  /*0160*/  UIADD3.X UR5, UPT, UPT, URZ, UR5, URZ, UP0, !UPT ;  /* 0x00000005ff057290 */ /* 0x000fe400087fe4ff */
[----:B------:R-:W-:Y:S02]  /*0170*/  IMAD.U32 R4, RZ, RZ, UR4 ;  /* 0x00000004ff047e24 */ /* 0x000fe4000f8e00ff */
[----:B-1----:R-:W-:Y:S02]  /*0180*/  IMAD.MOV.U32 R7, RZ, RZ, R6 ;  /* 0x000000ffff077224 */ /* 0x002fe400078e0006 */
[----:B------:R-:W-:-:S07]  /*0190*/  IMAD.U32 R5, RZ, RZ, UR5 ;  /* 0x00000005ff057e24 */ /* 0x000fce000f8e00ff */
.L_x_5:
[----:B------:R-:W2:Y:S04]  /*01a0*/  LDG.E R15, desc[UR6][R4.64+-0x20] ;  /* 0xffffe006040f7981 */ /* 0x000ea8000c1e1900 */
[----:B------:R-:W2:Y:S04]  /*01b0*/  LDG.E R16, desc[UR6][R4.64+-0x1c] ;  /* 0xffffe40604107981 */ /* 0x000ea8000c1e1900 */
[----:B------:R-:W3:Y:S04]  /*01c0*/  LDG.E R18, desc[UR6][R4.64+-0x18] ;  /* 0xffffe80604127981 */ /* 0x000ee8000c1e1900 */
[----:B------:R-:W3:Y:S04]  /*01d0*/  LDG.E R17, desc[UR6][R4.64+-0x14] ;  /* 0xffffec0604117981 */ /* 0x000ee8000c1e1900 */
[----:B------:R-:W4:Y:S04]  /*01e0*/  LDG.E R20, desc[UR6][R4.64+-0x10] ;  /* 0xfffff00604147981 */ /* 0x000f28000c1e1900 */
[----:B------:R-:W4:Y:S04]  /*01f0*/  LDG.E R19, desc[UR6][R4.64+-0xc] ;  /* 0xfffff40604137981 */ /* 0x000f28000c1e1900 */
[----:B------:R-:W5:Y:S04]  /*0200*/  LDG.E R22, desc[UR6][R4.64+-0x8] ;  /* 0xfffff80604167981 */ /* 0x000f68000c1e1900 */
        /* <DEDUP_REMOVED lines=8> */
[----:B------:R0:W5:Y:S01]  /*0290*/  LDG.E R10, desc[UR6][R4.64+0x1c] ;  /* 0x00001c06040a7981 */ /* 0x000162000c1e1900 */
[----:B------:R-:W-:-:S04]  /*02a0*/  IADD3 R8, P1, PT, R8, -0x10, RZ ;  /* 0xfffffff008087810 */ /* 0x000fc80007f3e0ff */
[----:B------:R-:W-:Y:S02]  /*02b0*/  IADD3.X R7, PT, PT, R7, -0x1, RZ, P1, !PT ;  /* 0xffffffff07077810 */ /* 0x000fe40000ffe4ff */
[----:B------:R-:W-:Y:S02]  /*02c0*/  ISETP.NE.U32.AND P1, PT, R8, RZ, PT ;  /* 0x000000ff0800720c */ /* 0x000fe40003f25070 */
[----:B0-----:R-:W-:Y:S02]  /*02d0*/  IADD3 R4, P2, PT, R4, 0x40, RZ ;  /* 0x0000004004047810 */ /* 0x001fe40007f5e0ff */
[----:B------:R-:W-:-:S03]  /*02e0*/  ISETP.NE.AND.EX P1, PT, R7, RZ, PT, P1 ;  /* 0x000000ff0700720c */ /* 0x000fc60003f25310 */
[----:B------:R-:W-:Y:S01]  /*02f0*/  IMAD.X R5, RZ, RZ, R5, P2 ;  /* 0x000000ffff057224 */ /* 0x000fe200010e0605 */
[----:B--2---:R-:W-:-:S04]  /*0300*/  IADD3 R15, PT, PT, R16, R15, R0 ;  /* 0x0000000f100f7210 */ /* 0x004fc80007ffe000 */
[----:B---3--:R-:W-:-:S04]  /*0310*/  IADD3 R15, PT, PT, R17, R18, R15 ;  /* 0x00000012110f7210 */ /* 0x008fc80007ffe00f */
[----:B----4-:R-:W-:-:S04]  /*0320*/  IADD3 R15, PT, PT, R19, R20, R15 ;  /* 0x00000014130f7210 */ /* 0x010fc80007ffe00f */
[----:B-----5:R-:W-:-:S04]  /*0330*/  IADD3 R15, PT, PT, R21, R22, R15 ;  /* 0x00000016150f7210 */ /* 0x020fc80007ffe00f */
[----:B------:R-:W-:-:S04]  /*0340*/  IADD3 R15, PT, PT, R25, R24, R15 ;  /* 0x00000018190f7210 */ /* 0x000fc80007ffe00f */
[----:B------:R-:W-:-:S04]  /*0350*/  IADD3 R13, PT, PT, R13, R14, R15 ;  /* 0x0000000e0d0d7210 */ /* 0x000fc80007ffe00f */
[----:B------:R-:W-:-:S04]  /*0360*/  IADD3 R9, PT, PT, R12, R9, R13 ;  /* 0x000000090c097210 */ /* 0x000fc80007ffe00d */
[----:B------:R-:W-:Y:S01]  /*0370*/  IADD3 R0, PT, PT, R10, R11, R9 ;  /* 0x0000000b0a007210 */ /* 0x000fe20007ffe009 */
[----:B------:R-:W-:Y:S06]  /*0380*/  @P1 BRA `(.L_x_5) ;  /* 0xfffffffc00841947 */ /* 0x000fec000383ffff */
.L_x_4:
[----:B------:R-:W-:Y:S05]  /*0390*/  @!P0 BRA `(.L_x_3) ;  /* 0x0000000000dc8947 */ /* 0x000fea0003800000 */
[----:B------:R-:W-:Y:S02]  /*03a0*/  ISETP.GE.U32.AND P1, PT, R23, 0x8, PT ;  /* 0x000000081700780c */ /* 0x000fe40003f26070 */
[----:B------:R-:W-:Y:S02]  /*03b0*/  LOP3.LUT R15, R2, 0x7, RZ, 0xc0, !PT ;  /* 0x00000007020f7812 */ /* 0x000fe400078ec0ff */
[----:B------:R-:W-:Y:S02]  /*03c0*/  ISETP.GE.U32.AND.EX P1, PT, RZ, RZ, PT, P1 ;  /* 0x000000ffff00720c */ /* 0x000fe40003f26110 */
[----:B------:R-:W-:-:S04]  /*03d0*/  ISETP.NE.U32.AND P0, PT, R15, RZ, PT ;  /* 0x000000ff0f00720c */ /* 0x000fc80003f05070 */
[----:B------:R-:W-:-:S07]  /*03e0*/  ISETP.NE.AND.EX P0, PT, RZ, RZ, PT, P0 ;  /* 0x000000ffff00720c */ /* 0x000fce0003f05300 */
[----:B------:R-:W-:Y:S06]  /*03f0*/  @!P1 BRA `(.L_x_6) ;  /* 0x0000000000449947 */ /* 0x000fec0003800000 */
[----:B------:R-:W0:Y:S02]  /*0400*/  LDC.64 R4, c[0x0][0x380] ;  /* 0x0000e000ff047b82 */ /* 0x000e240000000a00 */
[----:B0-----:R-:W-:-:S04]  /*0410*/  LEA R4, P1, R3, R4, 0x2 ;  /* 0x0000000403047211 */ /* 0x001fc800078210ff */
[----:B------:R-:W-:-:S05]  /*0420*/  LEA.HI.X R5, R3, R5, R6, 0x2, P1 ;  /* 0x0000000503057211 */ /* 0x000fca00008f1406 */
[----:B------:R-:W2:Y:S04]  /*0430*/  LDG.E R7, desc[UR6][R4.64] ;  /* 0x0000000604077981 */ /* 0x000ea8000c1e1900 */
[----:B------:R-:W2:Y:S04]  /*0440*/  LDG.E R8, desc[UR6][R4.64+0x4] ;  /* 0x0000040604087981 */ /* 0x000ea8000c1e1900 */
[----:B------:R-:W3:Y:S04]  /*0450*/  LDG.E R10, desc[UR6][R4.64+0x8] ;  /* 0x00000806040a7981 */ /* 0x000ee8000c1e1900 */
[----:B------:R-:W3:Y:S04]  /*0460*/  LDG.E R9, desc[UR6][R4.64+0xc] ;  /* 0x00000c0604097981 */ /* 0x000ee8000c1e1900 */
[----:B------:R-:W4:Y:S04]  /*0470*/  LDG.E R12, desc[UR6][R4.64+0x10] ;  /* 0x00001006040c7981 */ /* 0x000f28000c1e1900 */
[----:B------:R-:W4:Y:S04]  /*0480*/  LDG.E R11, desc[UR6][R4.64+0x14] ;  /* 0x00001406040b7981 */ /* 0x000f28000c1e1900 */
[----:B------:R-:W5:Y:S04]  /*0490*/  LDG.E R14, desc[UR6][R4.64+0x18] ;  /* 0x00001806040e7981 */ /* 0x000f68000c1e1900 */
[----:B------:R-:W5:Y:S01]  /*04a0*/  LDG.E R13, desc[UR6][R4.64+0x1c] ;  /* 0x00001c06040d7981 */ /* 0x000f62000c1e1900 */
[----:B------:R-:W-:-:S05]  /*04b0*/  IADD3 R3, P1, PT, R3, 0x8, RZ ;  /* 0x0000000803037810 */ /* 0x000fca0007f3e0ff */
[----:B------:R-:W-:Y:S01]  /*04c0*/  IMAD.X R6, RZ, RZ, R6, P1 ;  /* 0x000000ffff067224 */ /* 0x000fe200008e0606 */
[----:B--2---:R-:W-:-:S04]  /*04d0*/  IADD3 R7, PT, PT, R8, R7, R0 ;  /* 0x0000000708077210 */ /* 0x004fc80007ffe000 */
[----:B---3--:R-:W-:-:S04]  /*04e0*/  IADD3 R7, PT, PT, R9, R10, R7 ;  /* 0x0000000a09077210 */ /* 0x008fc80007ffe007 */
[----:B----4-:R-:W-:-:S04]  /*04f0*/  IADD3 R7, PT, PT, R11, R12, R7 ;  /* 0x0000000c0b077210 */ /* 0x010fc80007ffe007 */
[----:B-----5:R-:W-:-:S07]  /*0500*/  IADD3 R0, PT, PT, R13, R14, R7 ;  /* 0x0000000e0d007210 */ /* 0x020fce0007ffe007 */
.L_x_6:
[----:B------:R-:W-:Y:S05]  /*0510*/  @!P0 BRA `(.L_x_3) ;  /* 0x00000000007c8947 */ /* 0x000fea0003800000 */
[----:B------:R-:W-:-:S04]  /*0520*/  ISETP.GE.U32.AND P0, PT, R15, 0x4, PT ;  /* 0x000000040f00780c */ /* 0x000fc80003f06070 */
[----:B------:R-:W-:-:S13]  /*0530*/  ISETP.GE.U32.AND.EX P0, PT, RZ, RZ, PT, P0 ;  /* 0x000000ffff00720c */ /* 0x000fda0003f06100 */
[----:B------:R-:W0:Y:S02]  /*0540*/  @P0 LDC.64 R4, c[0x0][0x380] ;  /* 0x0000e000ff040b82 */ /* 0x000e240000000a00 */
[----:B0-----:R-:W-:-:S04]  /*0550*/  @P0 LEA R4, P1, R3, R4, 0x2 ;  /* 0x0000000403040211 */ /* 0x001fc800078210ff */
[----:B------:R-:W-:-:S05]  /*0560*/  @P0 LEA.HI.X R5, R3, R5, R6, 0x2, P1 ;  /* 0x0000000503050211 */ /* 0x000fca00008f1406 */
[----:B------:R-:W2:Y:S04]  /*0570*/  @P0 LDG.E R9, desc[UR6][R4.64] ;  /* 0x0000000604090981 */ /* 0x000ea8000c1e1900 */
[----:B------:R-:W2:Y:S04]  /*0580*/  @P0 LDG.E R10, desc[UR6][R4.64+0x4] ;  /* 0x00000406040a0981 */ /* 0x000ea8000c1e1900 */
[----:B------:R-:W3:Y:S04]  /*0590*/  @P0 LDG.E R12, desc[UR6][R4.64+0x8] ;  /* 0x00000806040c0981 */ /* 0x000ee8000c1e1900 */
[----:B------:R-:W3:Y:S01]  /*05a0*/  @P0 LDG.E R11, desc[UR6][R4.64+0xc] ;  /* 0x00000c06040b0981 */ /* 0x000ee2000c1e1900 */
[----:B------:R-:W-:Y:S01]  /*05b0*/  LOP3.LUT R7, R2, 0x3, RZ, 0xc0, !PT ;  /* 0x0000000302077812 */ /* 0x000fe200078ec0ff */
[----:B------:R-:W-:Y:S01]  /*05c0*/  IMAD.MOV.U32 R8, RZ, RZ, RZ ;  /* 0x000000ffff087224 */ /* 0x000fe200078e00ff */
[----:B------:R-:W-:-:S02]  /*05d0*/  @P0 IADD3 R3, P2, PT, R3, 0x4, RZ ;  /* 0x0000000403030810 */ /* 0x000fc40007f5e0ff */
[----:B------:R-:W-:-:S03]  /*05e0*/  ISETP.NE.U32.AND P1, PT, R7, RZ, PT ;  /* 0x000000ff0700720c */ /* 0x000fc60003f25070 */
[----:B------:R-:W-:Y:S01]  /*05f0*/  @P0 IMAD.X R6, RZ, RZ, R6, P2 ;  /* 0x000000ffff060224 */ /* 0x000fe200010e0606 */
[----:B------:R-:W-:Y:S02]  /*0600*/  ISETP.NE.AND.EX P1, PT, R8, RZ, PT, P1 ;  /* 0x000000ff0800720c */ /* 0x000fe40003f25310 */
[----:B--2---:R-:W-:-:S04]  /*0610*/  @P0 IADD3 R9, PT, PT, R10, R9, R0 ;  /* 0x000000090a090210 */ /* 0x004fc80007ffe000 */
[----:B---3--:R-:W-:-:S07]  /*0620*/  @P0 IADD3 R0, PT, PT, R11, R12, R9 ;  /* 0x0000000c0b000210 */ /* 0x008fce0007ffe009 */
[----:B------:R-:W-:Y:S05]  /*0630*/  @!P1 BRA `(.L_x_3) ;  /* 0x0000000000349947 */ /* 0x000fea0003800000 */
[----:B------:R-:W0:Y:S02]  /*0640*/  LDC.64 R4, c[0x0][0x380] ;  /* 0x0000e000ff047b82 */ /* 0x000e240000000a00 */
[----:B0-----:R-:W-:-:S04]  /*0650*/  LEA R2, P0, R3, R4, 0x2 ;  /* 0x0000000403027211 */ /* 0x001fc800078010ff */
[----:B------:R-:W-:-:S09]  /*0660*/  LEA.HI.X R5, R3, R5, R6, 0x2, P0 ;  /* 0x0000000503057211 */ /* 0x000fd200000f1406 */
.L_x_7:
[----:B------:R-:W-:-:S06]  /*0670*/  IMAD.MOV.U32 R3, RZ, RZ, R5 ;  /* 0x000000ffff037224 */ /* 0x000fcc00078e0005 */
[----:B------:R0:W2:Y:S01]  /*0680*/  LDG.E R3, desc[UR6][R2.64] ;  /* 0x0000000602037981 */ /* 0x0000a2000c1e1900 */
[----:B------:R-:W-:-:S04]  /*0690*/  IADD3 R7, P0, PT, R7, -0x1, RZ ;  /* 0xffffffff07077810 */ /* 0x000fc80007f1e0ff */
[----:B------:R-:W-:Y:S02]  /*06a0*/  IADD3.X R8, PT, PT, R8, -0x1, RZ, P0, !PT ;  /* 0xffffffff08087810 */ /* 0x000fe400007fe4ff */
[----:B------:R-:W-:Y:S02]  /*06b0*/  ISETP.NE.U32.AND P0, PT, R7, RZ, PT ;  /* 0x000000ff0700720c */ /* 0x000fe40003f05070 */
[----:B0-----:R-:W-:Y:S02]  /*06c0*/  IADD3 R2, P1, PT, R2, 0x4, RZ ;  /* 0x0000000402027810 */ /* 0x001fe40007f3e0ff */
[----:B------:R-:W-:-:S03]  /*06d0*/  ISETP.NE.AND.EX P0, PT, R8, RZ, PT, P0 ;  /* 0x000000ff0800720c */ /* 0x000fc60003f05300 */
[----:B------:R-:W-:Y:S02]  /*06e0*/  IMAD.X R5, RZ, RZ, R5, P1 ;  /* 0x000000ffff057224 */ /* 0x000fe400008e0605 */
[----:B--2---:R-:W-:-:S08]  /*06f0*/  IMAD.IADD R0, R3, 0x1, R0 ;  /* 0x0000000103007824 */ /* 0x004fd000078e0200 */
[----:B------:R-:W-:Y:S05]  /*0700*/  @P0 BRA `(.L_x_7) ;  /* 0xfffffffc00d80947 */ /* 0x000fea000383ffff */
.L_x_3:
[----:B------:R-:W0:Y:S02]  /*0710*/  LDC.64 R2, c[0x0][0x388] ;  /* 0x0000e200ff027b82 */ /* 0x000e240000000a00 */
[----:B0-----:R-:W-:Y:S01]  /*0720*/  STG.E desc[UR6][R2.64], R0 ;  /* 0x0000000002007986 */ /* 0x001fe2000c101906 */
[----:B------:R-:W-:Y:S05]  /*0730*/  EXIT ;  /* 0x000000000000794d */ /* 0x000fea0003800000 */
.L_x_8:
        /* <DEDUP_REMOVED lines=12> */
.L_x_10:


//--------------------- .nv.shared._Z9reduce_v0ILi256EEvPKiPim --------------------------
	.section	.nv.shared._Z9reduce_v0ILi256EEvPKiPim,"aw",@nobits
	.sectionflags	@""
	.align	4
.nv.shared._Z9reduce_v0ILi256EEvPKiPim:
	.zero		2048


//--------------------- .nv.shared.reserved.0     --------------------------
	.section	.nv.shared.reserved.0,"aw",@nobits
	.weak		__nv_reservedSMEM_offset_0_alias
	.size		__nv_reservedSMEM_offset_0_alias, 0, 64
	.other		__nv_reservedSMEM_offset_0_alias,@"STO_CUDA_RESERVED_SHARED STV_DEFAULT"
__nv_reservedSMEM_offset_0_alias:
	.zero		0
	.zero		64


//--------------------- .nv.constant0._Z9reduce_v0ILi256EEvPKiPim --------------------------
	.section	.nv.constant0._Z9reduce_v0ILi256EEvPKiPim,"a",@progbits
	.sectionflags	@""
	.align	4
.nv.constant0._Z9reduce_v0ILi256EEvPKiPim:
	.zero		920


//--------------------- .nv.constant0._Z15reduce_baselinePKiPim --------------------------
	.section	.nv.constant0._Z15reduce_baselinePKiPim,"a",@progbits
	.sectionflags	@""
	.align	4
.nv.constant0._Z15reduce_baselinePKiPim:
	.zero		920


//--------------------- SYMBOLS --------------------------

	.type		.nv.reservedSmem.offset0,@object
	.size		.nv.reservedSmem.offset0,0x4
	.type		.nv.reservedSmem.cap,@object
	.size		.nv.reservedSmem.cap,0x4
